//
// Generated by NVIDIA NVVM Compiler
//
// Compiler Build ID: CL-36424714
// Cuda compilation tools, release 13.0, V13.0.88
// Based on NVVM 20.0.0
//

.version 9.0
.target sm_100
.address_size 64

	// .globl	reduce_short
.extern .shared .align 16 .b8 shared_data[];

.visible .entry reduce_short(
	.param .u64 .ptr .align 1 reduce_short_param_0,
	.param .u64 .ptr .align 1 reduce_short_param_1,
	.param .u64 reduce_short_param_2
)
{
	.reg .pred 	%p<20>;
	.reg .b16 	%rs<44>;
	.reg .b32 	%r<20>;
	.reg .b64 	%rd<9>;

	ld.param.u64 	%rd1, [reduce_short_param_1];
	ld.param.u64 	%rd2, [reduce_short_param_2];
	mov.u32 	%r1, %tid.x;
	mov.u32 	%r2, %ntid.x;
	mov.u32 	%r3, %ctaid.x;
	shl.b32 	%r4, %r2, 1;
	mad.lo.s32 	%r19, %r4, %r3, %r1;
	cvt.s64.s32 	%rd3, %r19;
	setp.le.s64 	%p1, %rd2, %rd3;
	mov.b16 	%rs41, 0;
	@%p1 bra 	$L__BB0_5;
	mov.u32 	%r11, %nctaid.x;
	mul.lo.s32 	%r12, %r11, %r2;
	shl.b32 	%r6, %r12, 1;
	mov.b16 	%rs41, 0;
$L__BB0_2:
	shl.b32 	%r13, %r19, 1;
	mov.u32 	%r14, shared_data;
	add.s32 	%r8, %r14, %r13;
	ld.shared.u16 	%rs8, [%r8];
	add.s16 	%rs41, %rs8, %rs41;
	add.s32 	%r15, %r19, %r2;
	cvt.u64.u32 	%rd4, %r15;
	setp.le.s64 	%p2, %rd2, %rd4;
	@%p2 bra 	$L__BB0_4;
	add.s32 	%r16, %r8, %r4;
	ld.shared.u16 	%rs9, [%r16];
	add.s16 	%rs41, %rs9, %rs41;
$L__BB0_4:
	add.s32 	%r19, %r19, %r6;
	cvt.s64.s32 	%rd5, %r19;
	setp.gt.s64 	%p3, %rd2, %rd5;
	@%p3 bra 	$L__BB0_2;
$L__BB0_5:
	shl.b32 	%r17, %r1, 1;
	mov.u32 	%r18, shared_data;
	add.s32 	%r10, %r18, %r17;
	st.shared.u16 	[%r10], %rs41;
	bar.sync 	0;
	setp.lt.u32 	%p4, %r2, 1024;
	@%p4 bra 	$L__BB0_9;
	setp.gt.u32 	%p8, %r1, 511;
	@%p8 bra 	$L__BB0_8;
	ld.shared.u16 	%rs10, [%r10+1024];
	ld.shared.u16 	%rs11, [%r10];
	add.s16 	%rs12, %rs11, %rs10;
	st.shared.u16 	[%r10], %rs12;
$L__BB0_8:
	bar.sync 	0;
	bra.uni 	$L__BB0_10;
$L__BB0_9:
	setp.lt.u32 	%p5, %r2, 512;
	@%p5 bra 	$L__BB0_13;
$L__BB0_10:
	setp.gt.u32 	%p9, %r1, 255;
	@%p9 bra 	$L__BB0_12;
	ld.shared.u16 	%rs13, [%r10+512];
	ld.shared.u16 	%rs14, [%r10];
	add.s16 	%rs15, %rs14, %rs13;
	st.shared.u16 	[%r10], %rs15;
$L__BB0_12:
	bar.sync 	0;
	bra.uni 	$L__BB0_14;
$L__BB0_13:
	setp.lt.u32 	%p6, %r2, 256;
	@%p6 bra 	$L__BB0_17;
$L__BB0_14:
	setp.gt.u32 	%p10, %r1, 127;
	@%p10 bra 	$L__BB0_16;
	ld.shared.u16 	%rs16, [%r10+256];
	ld.shared.u16 	%rs17, [%r10];
	add.s16 	%rs18, %rs17, %rs16;
	st.shared.u16 	[%r10], %rs18;
$L__BB0_16:
	bar.sync 	0;
	bra.uni 	$L__BB0_18;
$L__BB0_17:
	setp.lt.u32 	%p7, %r2, 128;
	@%p7 bra 	$L__BB0_21;
$L__BB0_18:
	setp.gt.u32 	%p11, %r1, 63;
	@%p11 bra 	$L__BB0_20;
	ld.shared.u16 	%rs19, [%r10+128];
	ld.shared.u16 	%rs20, [%r10];
	add.s16 	%rs21, %rs20, %rs19;
	st.shared.u16 	[%r10], %rs21;
$L__BB0_20:
	bar.sync 	0;
$L__BB0_21:
	setp.gt.u32 	%p12, %r1, 31;
	@%p12 bra 	$L__BB0_36;
	setp.lt.u32 	%p13, %r2, 64;
	@%p13 bra 	$L__BB0_24;
	ld.volatile.shared.u16 	%rs22, [%r10+64];
	ld.volatile.shared.u16 	%rs23, [%r10];
	add.s16 	%rs24, %rs23, %rs22;
	st.volatile.shared.u16 	[%r10], %rs24;
	bra.uni 	$L__BB0_25;
$L__BB0_24:
	setp.lt.u32 	%p14, %r2, 32;
	@%p14 bra 	$L__BB0_26;
$L__BB0_25:
	ld.volatile.shared.u16 	%rs25, [%r10+32];
	ld.volatile.shared.u16 	%rs26, [%r10];
	add.s16 	%rs27, %rs26, %rs25;
	st.volatile.shared.u16 	[%r10], %rs27;
	bra.uni 	$L__BB0_27;
$L__BB0_26:
	setp.lt.u32 	%p15, %r2, 16;
	@%p15 bra 	$L__BB0_28;
$L__BB0_27:
	ld.volatile.shared.u16 	%rs28, [%r10+16];
	ld.volatile.shared.u16 	%rs29, [%r10];
	add.s16 	%rs30, %rs29, %rs28;
	st.volatile.shared.u16 	[%r10], %rs30;
	bra.uni 	$L__BB0_29;
$L__BB0_28:
	setp.lt.u32 	%p16, %r2, 8;
	@%p16 bra 	$L__BB0_30;
$L__BB0_29:
	ld.volatile.shared.u16 	%rs31, [%r10+8];
	ld.volatile.shared.u16 	%rs32, [%r10];
	add.s16 	%rs33, %rs32, %rs31;
	st.volatile.shared.u16 	[%r10], %rs33;
	bra.uni 	$L__BB0_31;
$L__BB0_30:
	setp.lt.u32 	%p17, %r2, 4;
	@%p17 bra 	$L__BB0_32;
$L__BB0_31:
	ld.volatile.shared.u16 	%rs34, [%r10+4];
	ld.volatile.shared.u16 	%rs35, [%r10];
	add.s16 	%rs36, %rs35, %rs34;
	st.volatile.shared.u16 	[%r10], %rs36;
	bra.uni 	$L__BB0_33;
$L__BB0_32:
	setp.lt.u32 	%p18, %r2, 2;
	@%p18 bra 	$L__BB0_34;
$L__BB0_33:
	ld.volatile.shared.u16 	%rs37, [%r10+2];
	ld.volatile.shared.u16 	%rs38, [%r10];
	add.s16 	%rs39, %rs38, %rs37;
	st.volatile.shared.u16 	[%r10], %rs39;
$L__BB0_34:
	setp.ne.s32 	%p19, %r1, 0;
	@%p19 bra 	$L__BB0_36;
	ld.shared.u16 	%rs40, [shared_data];
	cvta.to.global.u64 	%rd6, %rd1;
	mul.wide.u32 	%rd7, %r3, 2;
	add.s64 	%rd8, %rd6, %rd7;
	st.global.u16 	[%rd8], %rs40;
$L__BB0_36:
	ret;

}


// ===== COMPILED SASS (sm_100) =====

	.target	sm_100

	.elftype	@"ET_EXEC"


//--------------------- .note.nv.tkinfo           --------------------------
	.section	.note.nv.tkinfo,"",@"SHT_NOTE"
	.sectionflags	@"SHF_NOTE_NV_TKINFO"
	.tkinfo
        /*0018*/ 	.word	0x00000002
        /*0030*/ 	.string	""
        /*0030*/ 	.string	"ptxas"
        /*0030*/ 	.string	"Cuda compilation tools, release 13.0, V13.0.88"
        /*0030*/ 	.string	"Build cuda_13.0.r13.0/compiler.36424714_0"
        /*0030*/ 	.string	"-arch sm_100 -m 64 "



//--------------------- .note.nv.cuinfo           --------------------------
	.section	.note.nv.cuinfo,"",@"SHT_NOTE"
	.sectionflags	@"SHF_NOTE_NV_CUINFO"
        /*0018*/ 	.short	0x0002
        /*001a*/ 	.short	0x0064
        /*001c*/ 	.short	0x0082
	.zero		2


//--------------------- .nv.info                  --------------------------
	.section	.nv.info,"",@"SHT_CUDA_INFO"
	.align	4


	//----- nvinfo : EIATTR_REGCOUNT
	.align		4
        /*0000*/ 	.byte	0x04, 0x2f
        /*0002*/ 	.short	(.L_1 - .L_0)
	.align		4
.L_0:
        /*0004*/ 	.word	index@(reduce_short)
        /*0008*/ 	.word	0x0000000d


	//----- nvinfo : EIATTR_FRAME_SIZE
	.align		4
.L_1:
        /*000c*/ 	.byte	0x04, 0x11
        /*000e*/ 	.short	(.L_3 - .L_2)
	.align		4
.L_2:
        /*0010*/ 	.word	index@(reduce_short)
        /*0014*/ 	.word	0x00000000


	//----- nvinfo : EIATTR_MIN_STACK_SIZE
	.align		4
.L_3:
        /*0018*/ 	.byte	0x04, 0x12
        /*001a*/ 	.short	(.L_5 - .L_4)
	.align		4
.L_4:
        /*001c*/ 	.word	index@(reduce_short)
        /*0020*/ 	.word	0x00000000
.L_5:


//--------------------- .nv.compat                --------------------------
	.section	.nv.compat,"",@"SHT_CUDA_COMPAT_INFO"
	.align	4
        /*0000*/ 	.byte	0x02, 0x09, 0x00, 0x00, 0x02, 0x02, 0x01, 0x00, 0x02, 0x05, 0x05, 0x00, 0x03, 0x07, 0x01, 0x01
        /*0010*/ 	.byte	0x02, 0x03, 0x00, 0x00, 0x02, 0x06, 0x01, 0x00, 0x04, 0x0b, 0x08, 0x00, 0x09, 0x00, 0x00, 0x00
        /*0020*/ 	.byte	0x00, 0x00, 0x00, 0x00


//--------------------- .nv.info.reduce_short     --------------------------
	.section	.nv.info.reduce_short,"",@"SHT_CUDA_INFO"
	.sectionflags	@""
	.align	4


	//----- nvinfo : EIATTR_CUDA_API_VERSION
	.align		4
        /*0000*/ 	.byte	0x04, 0x37
        /*0002*/ 	.short	(.L_7 - .L_6)
.L_6:
        /*0004*/ 	.word	0x00000082


	//----- nvinfo : EIATTR_KPARAM_INFO
	.align		4
.L_7:
        /*0008*/ 	.byte	0x04, 0x17
        /*000a*/ 	.short	(.L_9 - .L_8)
.L_8:
        /*000c*/ 	.word	0x00000000
        /*0010*/ 	.short	0x0002
        /*0012*/ 	.short	0x0010
        /*0014*/ 	.byte	0x00, 0xf0, 0x21, 0x00


	//----- nvinfo : EIATTR_KPARAM_INFO
	.align		4
.L_9:
        /*0018*/ 	.byte	0x04, 0x17
        /*001a*/ 	.short	(.L_11 - .L_10)
.L_10:
        /*001c*/ 	.word	0x00000000
        /*0020*/ 	.short	0x0001
        /*0022*/ 	.short	0x0008
        /*0024*/ 	.byte	0x00, 0xf5, 0x21, 0x00


	//----- nvinfo : EIATTR_KPARAM_INFO
	.align		4
.L_11:
        /*0028*/ 	.byte	0x04, 0x17
        /*002a*/ 	.short	(.L_13 - .L_12)
.L_12:
        /*002c*/ 	.word	0x00000000
        /*0030*/ 	.short	0x0000
        /*0032*/ 	.short	0x0000
        /*0034*/ 	.byte	0x00, 0xf5, 0x21, 0x00


	//----- nvinfo : EIATTR_SPARSE_MMA_MASK
	.align		4
.L_13:
        /*0038*/ 	.byte	0x03, 0x50
        /*003a*/ 	.short	0x0000


	//----- nvinfo : EIATTR_MAXREG_COUNT
	.align		4
        /*003c*/ 	.byte	0x03, 0x1b
        /*003e*/ 	.short	0x00ff


	//----- nvinfo : EIATTR_NUM_BARRIERS
	.align		4
        /*0040*/ 	.byte	0x02, 0x4c
        /*0042*/ 	.byte	0x01
	.zero		1


	//----- nvinfo : EIATTR_MERCURY_ISA_VERSION
	.align		4
        /*0044*/ 	.byte	0x03, 0x5f
        /*0046*/ 	.short	0x0101


	//----- nvinfo : EIATTR_VRC_CTA_INIT_COUNT
	.align		4
        /*0048*/ 	.byte	0x02, 0x4a
	.zero		1
	.zero		1


	//----- nvinfo : EIATTR_EXIT_INSTR_OFFSETS
	.align		4
        /*004c*/ 	.byte	0x04, 0x1c
        /*004e*/ 	.short	(.L_15 - .L_14)


	//   ....[0]....
.L_14:
        /*0050*/ 	.word	0x000004e0


	//   ....[1]....
        /*0054*/ 	.word	0x00000790


	//   ....[2]....
        /*0058*/ 	.word	0x000007f0


	//----- nvinfo : EIATTR_CRS_STACK_SIZE
	.align		4
.L_15:
        /*005c*/ 	.byte	0x04, 0x1e
        /*005e*/ 	.short	(.L_17 - .L_16)
.L_16:
        /*0060*/ 	.word	0x00000000


	//----- nvinfo : EIATTR_CBANK_PARAM_SIZE
	.align		4
.L_17:
        /*0064*/ 	.byte	0x03, 0x19
        /*0066*/ 	.short	0x0018


	//----- nvinfo : EIATTR_PARAM_CBANK
	.align		4
        /*0068*/ 	.byte	0x04, 0x0a
        /*006a*/ 	.short	(.L_19 - .L_18)
	.align		4
.L_18:
        /*006c*/ 	.word	index@(.nv.constant0.reduce_short)
        /*0070*/ 	.short	0x0380
        /*0072*/ 	.short	0x0018


	//----- nvinfo : EIATTR_SW_WAR
	.align		4
.L_19:
        /*0074*/ 	.byte	0x04, 0x36
        /*0076*/ 	.short	(.L_21 - .L_20)
.L_20:
        /*0078*/ 	.word	0x00000008
.L_21:


//--------------------- .nv.callgraph             --------------------------
	.section	.nv.callgraph,"",@"SHT_CUDA_CALLGRAPH"
	.align	4
	.sectionentsize	8
	.align		4
        /*0000*/ 	.word	0x00000000
	.align		4
        /*0004*/ 	.word	0xffffffff
	.align		4
        /*0008*/ 	.word	0x00000000
	.align		4
        /*000c*/ 	.word	0xfffffffe
	.align		4
        /*0010*/ 	.word	0x00000000
	.align		4
        /*0014*/ 	.word	0xfffffffd
	.align		4
        /*0018*/ 	.word	0x00000000
	.align		4
        /*001c*/ 	.word	0xfffffffc


//--------------------- .text.reduce_short        --------------------------
	.section	.text.reduce_short,"ax",@progbits
	.align	128
        .global         reduce_short
        .type           reduce_short,@function
        .size           reduce_short,(.L_x_21 - reduce_short)
        .other          reduce_short,@"STO_CUDA_ENTRY STV_DEFAULT"
reduce_short:
.text.reduce_short:
[----:B------:R-:W-:Y:S01]  /*0000*/  LDC R1, c[0x0][0x37c] ;  /* 0x0000df00ff017b82 */ /* 0x000fe20000000800 */
[----:B------:R-:W0:Y:S01]  /*0010*/  S2R R3, SR_TID.X ;  /* 0x0000000000037919 */ /* 0x000e220000002100 */
[----:B------:R-:W1:Y:S01]  /*0020*/  LDCU UR6, c[0x0][0x360] ;  /* 0x00006c00ff0677ac */ /* 0x000e620008000800 */
[----:B------:R-:W-:Y:S01]  /*0030*/  BSSY.RECONVERGENT B0, `(.L_x_0) ;  /* 0x0000020000007945 */ /* 0x000fe20003800200 */
[----:B------:R-:W-:Y:S01]  /*0040*/  PRMT R5, RZ, 0x7610, R5 ;  /* 0x00007610ff057816 */ /* 0x000fe20000000005 */
[----:B------:R-:W0:Y:S01]  /*0050*/  S2R R0, SR_CTAID.X ;  /* 0x0000000000007919 */ /* 0x000e220000002500 */
[----:B------:R-:W2:Y:S01]  /*0060*/  LDCU.64 UR8, c[0x0][0x390] ;  /* 0x00007200ff0877ac */ /* 0x000ea20008000a00 */
[----:B-1----:R-:W-:-:S06]  /*0070*/  USHF.L.U32 UR4, UR6, 0x1, URZ ;  /* 0x0000000106047899 */ /* 0x002fcc00080006ff */
[----:B0-----:R-:W-:-:S05]  /*0080*/  IMAD R2, R0, UR4, R3 ;  /* 0x0000000400027c24 */ /* 0x001fca000f8e0203 */
[----:B--2---:R-:W-:Y:S02]  /*0090*/  ISETP.GE.U32.AND P0, PT, R2, UR8, PT ;  /* 0x0000000802007c0c */ /* 0x004fe4000bf06070 */
[----:B------:R-:W-:-:S04]  /*00a0*/  SHF.R.S32.HI R4, RZ, 0x1f, R2 ;  /* 0x0000001fff047819 */ /* 0x000fc80000011402 */
[----:B------:R-:W-:Y:S01]  /*00b0*/  ISETP.GE.AND.EX P0, PT, R4, UR9, PT, P0 ;  /* 0x0000000904007c0c */ /* 0x000fe2000bf06300 */
[----:B------:R-:W0:-:S12]  /*00c0*/  LDCU.64 UR8, c[0x0][0x390] ;  /* 0x00007200ff0877ac */ /* 0x000e180008000a00 */
[----:B------:R-:W-:Y:S05]  /*00d0*/  @P0 BRA `(.L_x_1) ;  /* 0x0000000000540947 */ /* 0x000fea0003800000 */
[----:B------:R-:W1:Y:S01]  /*00e0*/  S2R R9, SR_CgaCtaId ;  /* 0x0000000000097919 */ /* 0x000e620000008800 */
[----:B------:R-:W2:Y:S01]  /*00f0*/  LDC R7, c[0x0][0x370] ;  /* 0x0000dc00ff077b82 */ /* 0x000ea20000000800 */
[----:B------:R-:W-:Y:S02]  /*0100*/  MOV R4, 0x400 ;  /* 0x0000040000047802 */ /* 0x000fe40000000f00 */
[----:B------:R-:W-:Y:S01]  /*0110*/  PRMT R5, RZ, 0x7610, R5 ;  /* 0x00007610ff057816 */ /* 0x000fe20000000005 */
[----:B--2---:R-:W-:Y:S01]  /*0120*/  IMAD R7, R7, UR6, RZ ;  /* 0x0000000607077c24 */ /* 0x004fe2000f8e02ff */
[----:B-1----:R-:W-:-:S07]  /*0130*/  LEA R9, R9, R4, 0x18 ;  /* 0x0000000409097211 */ /* 0x002fce00078ec0ff */
.L_x_2:
[C---:B------:R-:W-:Y:S02]  /*0140*/  VIADD R4, R2.reuse, UR6 ;  /* 0x0000000602047c36 */ /* 0x040fe40008000000 */
[----:B------:R-:W-:Y:S02]  /*0150*/  IMAD R10, R2, 0x2, R9 ;  /* 0x00000002020a7824 */ /* 0x000fe400078e0209 */
[----:B------:R-:W-:Y:S01]  /*0160*/  IMAD R2, R7, 0x2, R2 ;  /* 0x0000000207027824 */ /* 0x000fe200078e0202 */
[----:B0-----:R-:W-:Y:S02]  /*0170*/  ISETP.GE.U32.AND P0, PT, R4, UR8, PT ;  /* 0x0000000804007c0c */ /* 0x001fe4000bf06070 */
[----:B------:R-:W0:Y:S02]  /*0180*/  LDS.U16 R4, [R10] ;  /* 0x000000000a047984 */ /* 0x000e240000000400 */
[----:B------:R-:W-:Y:S02]  /*0190*/  ISETP.GE.AND.EX P0, PT, RZ, UR9, PT, P0 ;  /* 0x00000009ff007c0c */ /* 0x000fe4000bf06300 */
[----:B------:R-:W-:-:S02]  /*01a0*/  ISETP.GE.U32.AND P1, PT, R2, UR8, PT ;  /* 0x0000000802007c0c */ /* 0x000fc4000bf26070 */
[----:B------:R-:W-:-:S04]  /*01b0*/  SHF.R.S32.HI R8, RZ, 0x1f, R2 ;  /* 0x0000001fff087819 */ /* 0x000fc80000011402 */
[----:B------:R-:W-:-:S05]  /*01c0*/  ISETP.GE.AND.EX P1, PT, R8, UR9, PT, P1 ;  /* 0x0000000908007c0c */ /* 0x000fca000bf26310 */
[----:B------:R-:W1:Y:S01]  /*01d0*/  @!P0 LDS.U16 R6, [R10+UR4] ;  /* 0x000000040a068984 */ /* 0x000e620008000400 */
[----:B0-----:R-:W-:-:S05]  /*01e0*/  IMAD.IADD R4, R4, 0x1, R5 ;  /* 0x0000000104047824 */ /* 0x001fca00078e0205 */
[----:B------:R-:W-:-:S05]  /*01f0*/  PRMT R5, R4, 0x7610, R5 ;  /* 0x0000761004057816 */ /* 0x000fca0000000005 */
[----:B-1----:R-:W-:-:S05]  /*0200*/  @!P0 IMAD.IADD R6, R5, 0x1, R6 ;  /* 0x0000000105068824 */ /* 0x002fca00078e0206 */
[----:B------:R-:W-:Y:S01]  /*0210*/  @!P0 PRMT R5, R6, 0x7610, R5 ;  /* 0x0000761006058816 */ /* 0x000fe20000000005 */
[----:B------:R-:W-:Y:S06]  /*0220*/  @!P1 BRA `(.L_x_2) ;  /* 0xfffffffc00c49947 */ /* 0x000fec000383ffff */
.L_x_1:
[----:B0-----:R-:W-:Y:S05]  /*0230*/  BSYNC.RECONVERGENT B0 ;  /* 0x0000000000007941 */ /* 0x001fea0003800200 */
.L_x_0:
[----:B------:R-:W0:Y:S01]  /*0240*/  S2UR UR5, SR_CgaCtaId ;  /* 0x00000000000579c3 */ /* 0x000e220000008800 */
[----:B------:R-:W-:Y:S01]  /*0250*/  UMOV UR4, 0x400 ;  /* 0x0000040000047882 */ /* 0x000fe20000000000 */
[----:B------:R-:W-:Y:S02]  /*0260*/  UISETP.GE.U32.AND UP0, UPT, UR6, 0x400, UPT ;  /* 0x000004000600788c */ /* 0x000fe4000bf06070 */
[----:B0-----:R-:W-:-:S06]  /*0270*/  ULEA UR4, UR5, UR4, 0x18 ;  /* 0x0000000405047291 */ /* 0x001fcc000f8ec0ff */
[----:B------:R-:W-:-:S05]  /*0280*/  LEA R2, R3, UR4, 0x1 ;  /* 0x0000000403027c11 */ /* 0x000fca000f8e08ff */
[----:B------:R0:W-:Y:S01]  /*0290*/  STS.U16 [R2], R5 ;  /* 0x0000000502007388 */ /* 0x0001e20000000400 */
[----:B------:R-:W-:Y:S06]  /*02a0*/  BAR.SYNC.DEFER_BLOCKING 0x0 ;  /* 0x0000000000007b1d */ /* 0x000fec0000010000 */
[----:B------:R-:W-:Y:S05]  /*02b0*/  BRA.U !UP0, `(.L_x_3) ;  /* 0x00000001081c7547 */ /* 0x000fea000b800000 */
[----:B------:R-:W-:-:S13]  /*02c0*/  ISETP.GT.U32.AND P0, PT, R3, 0x1ff, PT ;  /* 0x000001ff0300780c */ /* 0x000fda0003f04070 */
[----:B------:R-:W-:Y:S04]  /*02d0*/  @!P0 LDS.U16 R4, [R2+0x400] ;  /* 0x0004000002048984 */ /* 0x000fe80000000400 */
[----:B0-----:R-:W0:Y:S02]  /*02e0*/  @!P0 LDS.U16 R5, [R2] ;  /* 0x0000000002058984 */ /* 0x001e240000000400 */
[----:B0-----:R-:W-:-:S05]  /*02f0*/  @!P0 IMAD.IADD R5, R4, 0x1, R5 ;  /* 0x0000000104058824 */ /* 0x001fca00078e0205 */
[----:B------:R1:W-:Y:S01]  /*0300*/  @!P0 STS.U16 [R2], R5 ;  /* 0x0000000502008388 */ /* 0x0003e20000000400 */
[----:B------:R-:W-:Y:S06]  /*0310*/  BAR.SYNC.DEFER_BLOCKING 0x0 ;  /* 0x0000000000007b1d */ /* 0x000fec0000010000 */
[----:B------:R-:W-:Y:S05]  /*0320*/  BRA `(.L_x_4) ;  /* 0x0000000000087947 */ /* 0x000fea0003800000 */
.L_x_3:
[----:B------:R-:W-:-:S09]  /*0330*/  UISETP.GE.U32.AND UP0, UPT, UR6, 0x200, UPT ;  /* 0x000002000600788c */ /* 0x000fd2000bf06070 */
[----:B------:R-:W-:Y:S05]  /*0340*/  BRA.U !UP0, `(.L_x_5) ;  /* 0x00000001081c7547 */ /* 0x000fea000b800000 */
.L_x_4:
[----:B------:R-:W-:-:S13]  /*0350*/  ISETP.GT.U32.AND P0, PT, R3, 0xff, PT ;  /* 0x000000ff0300780c */ /* 0x000fda0003f04070 */
[----:B------:R-:W-:Y:S04]  /*0360*/  @!P0 LDS.U16 R4, [R2+0x200] ;  /* 0x0002000002048984 */ /* 0x000fe80000000400 */
[----:B01----:R-:W0:Y:S02]  /*0370*/  @!P0 LDS.U16 R5, [R2] ;  /* 0x0000000002058984 */ /* 0x003e240000000400 */
[----:B0-----:R-:W-:-:S05]  /*0380*/  @!P0 IMAD.IADD R5, R4, 0x1, R5 ;  /* 0x0000000104058824 */ /* 0x001fca00078e0205 */
[----:B------:R1:W-:Y:S01]  /*0390*/  @!P0 STS.U16 [R2], R5 ;  /* 0x0000000502008388 */ /* 0x0003e20000000400 */
[----:B------:R-:W-:Y:S06]  /*03a0*/  BAR.SYNC.DEFER_BLOCKING 0x0 ;  /* 0x0000000000007b1d */ /* 0x000fec0000010000 */
[----:B------:R-:W-:Y:S05]  /*03b0*/  BRA `(.L_x_6) ;  /* 0x0000000000087947 */ /* 0x000fea0003800000 */
.L_x_5:
[----:B------:R-:W-:-:S09]  /*03c0*/  UISETP.GE.U32.AND UP0, UPT, UR6, 0x100, UPT ;  /* 0x000001000600788c */ /* 0x000fd2000bf06070 */
[----:B------:R-:W-:Y:S05]  /*03d0*/  BRA.U !UP0, `(.L_x_7) ;  /* 0x00000001081c7547 */ /* 0x000fea000b800000 */
.L_x_6:
[----:B------:R-:W-:-:S13]  /*03e0*/  ISETP.GT.U32.AND P0, PT, R3, 0x7f, PT ;  /* 0x0000007f0300780c */ /* 0x000fda0003f04070 */
[----:B------:R-:W-:Y:S04]  /*03f0*/  @!P0 LDS.U16 R4, [R2+0x100] ;  /* 0x0001000002048984 */ /* 0x000fe80000000400 */
[----:B01----:R-:W0:Y:S02]  /*0400*/  @!P0 LDS.U16 R5, [R2] ;  /* 0x0000000002058984 */ /* 0x003e240000000400 */
[----:B0-----:R-:W-:-:S05]  /*0410*/  @!P0 IMAD.IADD R5, R4, 0x1, R5 ;  /* 0x0000000104058824 */ /* 0x001fca00078e0205 */
[----:B------:R1:W-:Y:S01]  /*0420*/  @!P0 STS.U16 [R2], R5 ;  /* 0x0000000502008388 */ /* 0x0003e20000000400 */
[----:B------:R-:W-:Y:S06]  /*0430*/  BAR.SYNC.DEFER_BLOCKING 0x0 ;  /* 0x0000000000007b1d */ /* 0x000fec0000010000 */
[----:B------:R-:W-:Y:S05]  /*0440*/  BRA `(.L_x_8) ;  /* 0x0000000000087947 */ /* 0x000fea0003800000 */
.L_x_7:
[----:B------:R-:W-:-:S09]  /*0450*/  UISETP.GE.U32.AND UP0, UPT, UR6, 0x80, UPT ;  /* 0x000000800600788c */ /* 0x000fd2000bf06070 */
[----:B------:R-:W-:Y:S05]  /*0460*/  BRA.U !UP0, `(.L_x_9) ;  /* 0x0000000108187547 */ /* 0x000fea000b800000 */
.L_x_8:
[----:B------:R-:W-:-:S13]  /*0470*/  ISETP.GT.U32.AND P0, PT, R3, 0x3f, PT ;  /* 0x0000003f0300780c */ /* 0x000fda0003f04070 */
[----:B------:R-:W-:Y:S04]  /*0480*/  @!P0 LDS.U16 R4, [R2+0x80] ;  /* 0x0000800002048984 */ /* 0x000fe80000000400 */
[----:B01----:R-:W0:Y:S02]  /*0490*/  @!P0 LDS.U16 R5, [R2] ;  /* 0x0000000002058984 */ /* 0x003e240000000400 */
[----:B0-----:R-:W-:-:S05]  /*04a0*/  @!P0 IMAD.IADD R5, R4, 0x1, R5 ;  /* 0x0000000104058824 */ /* 0x001fca00078e0205 */
[----:B------:R1:W-:Y:S01]  /*04b0*/  @!P0 STS.U16 [R2], R5 ;  /* 0x0000000502008388 */ /* 0x0003e20000000400 */
[----:B------:R-:W-:Y:S06]  /*04c0*/  BAR.SYNC.DEFER_BLOCKING 0x0 ;  /* 0x0000000000007b1d */ /* 0x000fec0000010000 */
.L_x_9:
[----:B------:R-:W-:-:S13]  /*04d0*/  ISETP.GT.U32.AND P0, PT, R3, 0x1f, PT ;  /* 0x0000001f0300780c */ /* 0x000fda0003f04070 */
[----:B------:R-:W-:Y:S05]  /*04e0*/  @P0 EXIT ;  /* 0x000000000000094d */ /* 0x000fea0003800000 */
[----:B------:R-:W-:-:S06]  /*04f0*/  UISETP.GE.U32.AND UP0, UPT, UR6, 0x40, UPT ;  /* 0x000000400600788c */ /* 0x000fcc000bf06070 */
[----:B------:R-:W-:-:S13]  /*0500*/  PLOP3.LUT P0, PT, PT, PT, UP0, 0x80, 0x8 ;  /* 0x000000000008781c */ /* 0x000fda0003f0f008 */
[----:B------:R-:W-:Y:S04]  /*0510*/  @P0 LDS.U16 R4, [R2+0x40] ;  /* 0x0000400002040984 */ /* 0x000fe80000000400 */
[----:B01----:R-:W0:Y:S02]  /*0520*/  @P0 LDS.U16 R5, [R2] ;  /* 0x0000000002050984 */ /* 0x003e240000000400 */
[----:B0-----:R-:W-:-:S05]  /*0530*/  @P0 IMAD.IADD R5, R4, 0x1, R5 ;  /* 0x0000000104050824 */ /* 0x001fca00078e0205 */
[----:B------:R0:W-:Y:S01]  /*0540*/  @P0 STS.U16 [R2], R5 ;  /* 0x0000000502000388 */ /* 0x0001e20000000400 */
[----:B------:R-:W-:Y:S05]  /*0550*/  BRA.U UP0, `(.L_x_10) ;  /* 0x0000000100087547 */ /* 0x000fea000b800000 */
[----:B------:R-:W-:-:S09]  /*0560*/  UISETP.GE.U32.AND UP0, UPT, UR6, 0x20, UPT ;  /* 0x000000200600788c */ /* 0x000fd2000bf06070 */
[----:B------:R-:W-:Y:S05]  /*0570*/  BRA.U !UP0, `(.L_x_11) ;  /* 0x0000000108147547 */ /* 0x000fea000b800000 */
.L_x_10:
[----:B------:R-:W-:Y:S04]  /*0580*/  LDS.U16 R4, [R2+0x20] ;  /* 0x0000200002047984 */ /* 0x000fe80000000400 */
[----:B0-----:R-:W0:Y:S02]  /*0590*/  LDS.U16 R5, [R2] ;  /* 0x0000000002057984 */ /* 0x001e240000000400 */
[----:B0-----:R-:W-:-:S05]  /*05a0*/  IMAD.IADD R5, R4, 0x1, R5 ;  /* 0x0000000104057824 */ /* 0x001fca00078e0205 */
[----:B------:R1:W-:Y:S01]  /*05b0*/  STS.U16 [R2], R5 ;  /* 0x0000000502007388 */ /* 0x0003e20000000400 */
[----:B------:R-:W-:Y:S05]  /*05c0*/  BRA `(.L_x_12) ;  /* 0x0000000000087947 */ /* 0x000fea0003800000 */
.L_x_11:
[----:B------:R-:W-:-:S09]  /*05d0*/  UISETP.GE.U32.AND UP0, UPT, UR6, 0x10, UPT ;  /* 0x000000100600788c */ /* 0x000fd2000bf06070 */
[----:B------:R-:W-:Y:S05]  /*05e0*/  BRA.U !UP0, `(.L_x_13) ;  /* 0x0000000108147547 */ /* 0x000fea000b800000 */
.L_x_12:
[----:B------:R-:W-:Y:S04]  /*05f0*/  LDS.U16 R4, [R2+0x10] ;  /* 0x0000100002047984 */ /* 0x000fe80000000400 */
[----:B01----:R-:W0:Y:S02]  /*0600*/  LDS.U16 R5, [R2] ;  /* 0x0000000002057984 */ /* 0x003e240000000400 */
[----:B0-----:R-:W-:-:S05]  /*0610*/  IMAD.IADD R5, R4, 0x1, R5 ;  /* 0x0000000104057824 */ /* 0x001fca00078e0205 */
[----:B------:R1:W-:Y:S01]  /*0620*/  STS.U16 [R2], R5 ;  /* 0x0000000502007388 */ /* 0x0003e20000000400 */
[----:B------:R-:W-:Y:S05]  /*0630*/  BRA `(.L_x_14) ;  /* 0x0000000000087947 */ /* 0x000fea0003800000 */
.L_x_13:
[----:B------:R-:W-:-:S09]  /*0640*/  UISETP.GE.U32.AND UP0, UPT, UR6, 0x8, UPT ;  /* 0x000000080600788c */ /* 0x000fd2000bf06070 */
[----:B------:R-:W-:Y:S05]  /*0650*/  BRA.U !UP0, `(.L_x_15) ;  /* 0x0000000108147547 */ /* 0x000fea000b800000 */
.L_x_14:
[----:B------:R-:W-:Y:S04]  /*0660*/  LDS.U16 R4, [R2+0x8] ;  /* 0x0000080002047984 */ /* 0x000fe80000000400 */
[----:B01----:R-:W0:Y:S02]  /*0670*/  LDS.U16 R5, [R2] ;  /* 0x0000000002057984 */ /* 0x003e240000000400 */
[----:B0-----:R-:W-:-:S05]  /*0680*/  IMAD.IADD R5, R4, 0x1, R5 ;  /* 0x0000000104057824 */ /* 0x001fca00078e0205 */
[----:B------:R1:W-:Y:S01]  /*0690*/  STS.U16 [R2], R5 ;  /* 0x0000000502007388 */ /* 0x0003e20000000400 */
[----:B------:R-:W-:Y:S05]  /*06a0*/  BRA `(.L_x_16) ;  /* 0x0000000000087947 */ /* 0x000fea0003800000 */
.L_x_15:
[----:B------:R-:W-:-:S09]  /*06b0*/  UISETP.GE.U32.AND UP0, UPT, UR6, 0x4, UPT ;  /* 0x000000040600788c */ /* 0x000fd2000bf06070 */
[----:B------:R-:W-:Y:S05]  /*06c0*/  BRA.U !UP0, `(.L_x_17) ;  /* 0x0000000108147547 */ /* 0x000fea000b800000 */
.L_x_16:
[----:B------:R-:W-:Y:S04]  /*06d0*/  LDS.U16 R4, [R2+0x4] ;  /* 0x0000040002047984 */ /* 0x000fe80000000400 */
[----:B01----:R-:W0:Y:S02]  /*06e0*/  LDS.U16 R5, [R2] ;  /* 0x0000000002057984 */ /* 0x003e240000000400 */
[----:B0-----:R-:W-:-:S05]  /*06f0*/  IMAD.IADD R5, R4, 0x1, R5 ;  /* 0x0000000104057824 */ /* 0x001fca00078e0205 */
[----:B------:R1:W-:Y:S01]  /*0700*/  STS.U16 [R2], R5 ;  /* 0x0000000502007388 */ /* 0x0003e20000000400 */
[----:B------:R-:W-:Y:S05]  /*0710*/  BRA `(.L_x_18) ;  /* 0x0000000000087947 */ /* 0x000fea0003800000 */
.L_x_17:
[----:B------:R-:W-:-:S09]  /*0720*/  UISETP.GE.U32.AND UP0, UPT, UR6, 0x2, UPT ;  /* 0x000000020600788c */ /* 0x000fd2000bf06070 */
[----:B------:R-:W-:Y:S05]  /*0730*/  BRA.U !UP0, `(.L_x_19) ;  /* 0x0000000108107547 */ /* 0x000fea000b800000 */
.L_x_18:
[----:B------:R-:W-:Y:S04]  /*0740*/  LDS.U16 R4, [R2+0x2] ;  /* 0x0000020002047984 */ /* 0x000fe80000000400 */
[----:B01----:R-:W0:Y:S02]  /*0750*/  LDS.U16 R5, [R2] ;  /* 0x0000000002057984 */ /* 0x003e240000000400 */
[----:B0-----:R-:W-:-:S05]  /*0760*/  IMAD.IADD R5, R4, 0x1, R5 ;  /* 0x0000000104057824 */ /* 0x001fca00078e0205 */
[----:B------:R1:W-:Y:S02]  /*0770*/  STS.U16 [R2], R5 ;  /* 0x0000000502007388 */ /* 0x0003e40000000400 */
.L_x_19:
[----:B------:R-:W-:-:S13]  /*0780*/  ISETP.NE.AND P0, PT, R3, RZ, PT ;  /* 0x000000ff0300720c */ /* 0x000fda0003f05270 */
[----:B------:R-:W-:Y:S05]  /*0790*/  @P0 EXIT ;  /* 0x000000000000094d */ /* 0x000fea0003800000 */
[----:B01----:R-:W0:Y:S01]  /*07a0*/  LDS.U16 R5, [UR4] ;  /* 0x00000004ff057984 */ /* 0x003e220008000400 */
[----:B------:R-:W1:Y:S01]  /*07b0*/  LDC.64 R2, c[0x0][0x388] ;  /* 0x0000e200ff027b82 */ /* 0x000e620000000a00 */
[----:B------:R-:W0:Y:S01]  /*07c0*/  LDCU.64 UR6, c[0x0][0x358] ;  /* 0x00006b00ff0677ac */ /* 0x000e220008000a00 */
[----:B-1----:R-:W-:-:S05]  /*07d0*/  IMAD.WIDE.U32 R2, R0, 0x2, R2 ;  /* 0x0000000200027825 */ /* 0x002fca00078e0002 */
[----:B0-----:R-:W-:Y:S01]  /*07e0*/  STG.E.U16 desc[UR6][R2.64], R5 ;  /* 0x0000000502007986 */ /* 0x001fe2000c101506 */
[----:B------:R-:W-:Y:S05]  /*07f0*/  EXIT ;  /* 0x000000000000794d */ /* 0x000fea0003800000 */
.L_x_20:
[----:B------:R-:W-:-:S00]  /*0800*/  BRA `(.L_x_20) ;  /* 0xfffffffc00fc7947 */ /* 0x000fc0000383ffff */
[----:B------:R-:W-:-:S00]  /*0810*/  NOP ;  /* 0x0000000000007918 */ /* 0x000fc00000000000 */
        /* <DEDUP_REMOVED lines=14> */
.L_x_21:


//--------------------- .nv.shared.reduce_short   --------------------------
	.section	.nv.shared.reduce_short,"aw",@nobits
	.sectionflags	@""
	.align	16
	.zero		1024


//--------------------- .nv.shared.reserved.0     --------------------------
	.section	.nv.shared.reserved.0,"aw",@nobits
	.weak		__nv_reservedSMEM_offset_0_alias
	.size		__nv_reservedSMEM_offset_0_alias, 0, 64
	.other		__nv_reservedSMEM_offset_0_alias,@"STO_CUDA_RESERVED_SHARED STV_DEFAULT"
__nv_reservedSMEM_offset_0_alias:
	.zero		0
	.zero		64


//--------------------- .nv.constant0.reduce_short --------------------------
	.section	.nv.constant0.reduce_short,"a",@progbits
	.sectionflags	@""
	.align	4
.nv.constant0.reduce_short:
	.zero		920


//--------------------- SYMBOLS --------------------------

	.type		.nv.reservedSmem.offset0,@object
	.size		.nv.reservedSmem.offset0,0x4
	.type		.nv.reservedSmem.cap,@object
	.size		.nv.reservedSmem.cap,0x4
